	.headerflags	@"EF_CUDA_TEXMODE_UNIFIED EF_CUDA_64BIT_ADDRESS EF_CUDA_ACCELERATORS EF_CUDA_SM90 EF_CUDA_VIRTUAL_SM(EF_CUDA_SM90)"
	.elftype	@"ET_EXEC"


//--------------------- .nv.info                  --------------------------
	.section	.nv.info,"",@"SHT_CUDA_INFO"
	.align	4


	//----- nvinfo : EIATTR_REGCOUNT
	.align		4
        /*0000*/ 	.byte	0x04, 0x2f
        /*0002*/ 	.short	(.L_2 - .L_1)
	.align		4
.L_1:
        /*0004*/ 	.word	index@(triton_poi_fused_tanh_0)
        /*0008*/ 	.word	0x0000000b


	//----- nvinfo : EIATTR_MIN_STACK_SIZE
	.align		4
.L_2:
        /*000c*/ 	.byte	0x04, 0x12
        /*000e*/ 	.short	(.L_4 - .L_3)
	.align		4
.L_3:
        /*0010*/ 	.word	index@(triton_poi_fused_tanh_0)
        /*0014*/ 	.word	0x00000000


	//----- nvinfo : EIATTR_FRAME_SIZE
	.align		4
.L_4:
        /*0018*/ 	.byte	0x04, 0x11
        /*001a*/ 	.short	(.L_6 - .L_5)
	.align		4
.L_5:
        /*001c*/ 	.word	index@(triton_poi_fused_tanh_0)
        /*0020*/ 	.word	0x00000000


	//----- nvinfo : EIATTR_MIN_STACK_SIZE
	.align		4
.L_6:
        /*0024*/ 	.byte	0x04, 0x12
        /*0026*/ 	.short	(.L_8 - .L_7)
	.align		4
.L_7:
        /*0028*/ 	.word	index@(triton_poi_fused_tanh_0)
        /*002c*/ 	.word	0x00000000
.L_8:


//--------------------- .nv.info.triton_poi_fused_tanh_0 --------------------------
	.section	.nv.info.triton_poi_fused_tanh_0,"",@"SHT_CUDA_INFO"
	.sectionflags	@""
	.align	4


	//----- nvinfo : EIATTR_CUDA_API_VERSION
	.align		4
        /*0000*/ 	.byte	0x04, 0x37
        /*0002*/ 	.short	(.L_10 - .L_9)
.L_9:
        /*0004*/ 	.word	0x0000007c


	//----- nvinfo : EIATTR_KPARAM_INFO
	.align		4
.L_10:
        /*0008*/ 	.byte	0x04, 0x17
        /*000a*/ 	.short	(.L_12 - .L_11)
.L_11:
        /*000c*/ 	.word	0x00000000
        /*0010*/ 	.short	0x0001
        /*0012*/ 	.short	0x0008
        /*0014*/ 	.byte	0x00, 0xf0, 0x11, 0x00


	//----- nvinfo : EIATTR_KPARAM_INFO
	.align		4
.L_12:
        /*0018*/ 	.byte	0x04, 0x17
        /*001a*/ 	.short	(.L_14 - .L_13)
.L_13:
        /*001c*/ 	.word	0x00000000
        /*0020*/ 	.short	0x0000
        /*0022*/ 	.short	0x0000
        /*0024*/ 	.byte	0x00, 0xf4, 0x21, 0x00


	//----- nvinfo : EIATTR_SPARSE_MMA_MASK
	.align		4
.L_14:
        /*0028*/ 	.byte	0x03, 0x50
        /*002a*/ 	.short	0x0000


	//----- nvinfo : EIATTR_MAXREG_COUNT
	.align		4
        /*002c*/ 	.byte	0x03, 0x1b
        /*002e*/ 	.short	0x00ff


	//----- nvinfo : EIATTR_EXIT_INSTR_OFFSETS
	.align		4
        /*0030*/ 	.byte	0x04, 0x1c
        /*0032*/ 	.short	(.L_16 - .L_15)


	//   ....[0]....
.L_15:
        /*0034*/ 	.word	0x000003b0


	//   ....[1]....
        /*0038*/ 	.word	0x000003d0


	//----- nvinfo : EIATTR_REQNTID
	.align		4
.L_16:
        /*003c*/ 	.byte	0x04, 0x10
        /*003e*/ 	.short	(.L_18 - .L_17)
.L_17:
        /*0040*/ 	.word	0x00000020
        /*0044*/ 	.word	0x00000001
        /*0048*/ 	.word	0x00000001


	//----- nvinfo : EIATTR_CRS_STACK_SIZE
	.align		4
.L_18:
        /*004c*/ 	.byte	0x04, 0x1e
        /*004e*/ 	.short	(.L_20 - .L_19)
.L_19:
        /*0050*/ 	.word	0x00000000


	//----- nvinfo : EIATTR_CBANK_PARAM_SIZE
	.align		4
.L_20:
        /*0054*/ 	.byte	0x03, 0x19
        /*0056*/ 	.short	0x000c


	//----- nvinfo : EIATTR_PARAM_CBANK
	.align		4
        /*0058*/ 	.byte	0x04, 0x0a
        /*005a*/ 	.short	(.L_22 - .L_21)
	.align		4
.L_21:
        /*005c*/ 	.word	index@(.nv.constant0.triton_poi_fused_tanh_0)
        /*0060*/ 	.short	0x0210
        /*0062*/ 	.short	0x000c


	//----- nvinfo : EIATTR_SW_WAR
	.align		4
.L_22:
        /*0064*/ 	.byte	0x04, 0x36
        /*0066*/ 	.short	(.L_24 - .L_23)
.L_23:
        /*0068*/ 	.word	0x00000008
.L_24:


//--------------------- .nv.callgraph             --------------------------
	.section	.nv.callgraph,"",@"SHT_CUDA_CALLGRAPH"
	.align	4
	.sectionentsize	8
	.align		4
        /*0000*/ 	.word	0x00000000
	.align		4
        /*0004*/ 	.word	0xffffffff
	.align		4
        /*0008*/ 	.word	0x00000000
	.align		4
        /*000c*/ 	.word	0xfffffffe
	.align		4
        /*0010*/ 	.word	0x00000000
	.align		4
        /*0014*/ 	.word	0xfffffffd
	.align		4
        /*0018*/ 	.word	0x00000000
	.align		4
        /*001c*/ 	.word	0xfffffffc


//--------------------- .nv.constant4             --------------------------
	.section	.nv.constant4,"a",@progbits
	.align	8
	.align		8
.nv.constant4:
        /*0000*/ 	.dword	_$_str


//--------------------- .text.triton_poi_fused_tanh_0 --------------------------
	.section	.text.triton_poi_fused_tanh_0,"ax",@progbits
	.align	128
        .global         triton_poi_fused_tanh_0
        .type           triton_poi_fused_tanh_0,@function
        .size           triton_poi_fused_tanh_0,(.L_x_9 - triton_poi_fused_tanh_0)
        .other          triton_poi_fused_tanh_0,@"STO_CUDA_ENTRY STV_DEFAULT"
triton_poi_fused_tanh_0:
.text.triton_poi_fused_tanh_0:
[----:B------:R-:W0:Y:S02]  /*0000*/  LDC R1, c[0x0][0x28] ;  /* 0x00000a00ff017b82 */ /* 0x000e240000000800 */
[----:B------:R-:W1:Y:S01]  /*0010*/  S2R R0, SR_TID.X ;  /* 0x0000000000007919 */ /* 0x000e620000002100 */
[----:B------:R-:W2:Y:S01]  /*0020*/  LDC.64 R2, c[0x0][0x210] ;  /* 0x00008400ff027b82 */ /* 0x000ea20000000a00 */
[----:B------:R-:W-:Y:S01]  /*0030*/  ULDC.64 UR4, c[0x0][0x208] ;  /* 0x0000820000047ab9 */ /* 0x000fe20000000a00 */
[----:B------:R-:W-:Y:S01]  /*0040*/  BSSY B0, `(.L_x_0) ;  /* 0x000000a000007945 */ /* 0x000fe20003800000 */
[----:B------:R-:W3:Y:S01]  /*0050*/  S2R R5, SR_CTAID.X ;  /* 0x0000000000057919 */ /* 0x000ee20000002500 */
[----:B-1----:R-:W-:-:S04]  /*0060*/  SHF.L.U32 R0, R0, 0x1, RZ ;  /* 0x0000000100007819 */ /* 0x002fc800000006ff */
[----:B------:R-:W-:-:S04]  /*0070*/  LOP3.LUT R0, R0, 0x3e, RZ, 0xc0, !PT ;  /* 0x0000003e00007812 */ /* 0x000fc800078ec0ff */
[----:B---3--:R-:W-:-:S04]  /*0080*/  LEA R5, R5, R0, 0x6 ;  /* 0x0000000005057211 */ /* 0x008fc800078e30ff */
[C---:B------:R-:W-:Y:S01]  /*0090*/  ISETP.GE.AND P0, PT, R5.reuse, 0x40, PT ;  /* 0x000000400500780c */ /* 0x040fe20003f06270 */
[----:B--2---:R-:W-:Y:S01]  /*00a0*/  IMAD.WIDE R2, R5, 0x4, R2 ;  /* 0x0000000405027825 */ /* 0x004fe200078e0202 */
[----:B------:R-:W-:-:S11]  /*00b0*/  CS2R R4, SRZ ;  /* 0x0000000000047805 */ /* 0x000fd6000001ff00 */
[----:B------:R-:W-:Y:S05]  /*00c0*/  @P0 BRA `(.L_x_1) ;  /* 0x0000000000040947 */ /* 0x000fea0003800000 */
[----:B------:R1:W5:Y:S02]  /*00d0*/  LDG.E.64 R4, desc[UR4][R2.64] ;  /* 0x0000000402047981 */ /* 0x000364000c1e1b00 */
.L_x_1:
[----:B------:R-:W-:Y:S05]  /*00e0*/  BSYNC B0 ;  /* 0x0000000000007941 */ /* 0x000fea0003800000 */
.L_x_0:
[----:B-----5:R-:W-:Y:S01]  /*00f0*/  FADD.FTZ R8, |R4|, -RZ ;  /* 0x800000ff04087221 */ /* 0x020fe20000010200 */
[----:B------:R-:W-:Y:S04]  /*0100*/  BSSY B0, `(.L_x_2) ;  /* 0x0000014000007945 */ /* 0x000fe80003800000 */
[----:B------:R-:W-:-:S13]  /*0110*/  FSETP.GE.AND P1, PT, R8, 0.60000002384185791016, PT ;  /* 0x3f19999a0800780b */ /* 0x000fda0003f26000 */
[----:B------:R-:W-:Y:S05]  /*0120*/  @!P1 BRA `(.L_x_3) ;  /* 0x0000000000289947 */ /* 0x000fea0003800000 */
[C---:B------:R-:W-:Y:S01]  /*0130*/  FMUL R0, R8.reuse, 2.8853900432586669922 ;  /* 0x4038aa3b08007820 */ /* 0x040fe20000400000 */
[----:B------:R-:W-:Y:S01]  /*0140*/  HFMA2.MMA R7, -RZ, RZ, 1.875, 0 ;  /* 0x3f800000ff077435 */ /* 0x000fe200000001ff */
[----:B------:R-:W-:-:S04]  /*0150*/  FSETP.GE.AND P1, PT, R8, 9.010913848876953125, PT ;  /* 0x41102cb40800780b */ /* 0x000fc80003f26000 */
[----:B------:R-:W2:Y:S02]  /*0160*/  MUFU.EX2 R0, R0 ;  /* 0x0000000000007308 */ /* 0x000ea40000000800 */
[----:B--2---:R-:W-:-:S06]  /*0170*/  FADD R6, R0, 1 ;  /* 0x3f80000000067421 */ /* 0x004fcc0000000000 */
[----:B------:R-:W2:Y:S02]  /*0180*/  MUFU.RCP R6, R6 ;  /* 0x0000000600067308 */ /* 0x000ea40000001000 */
[----:B--2---:R-:W-:-:S05]  /*0190*/  FFMA.FTZ R7, R6, -2, R7 ;  /* 0xc000000006077823 */ /* 0x004fca0000010007 */
[----:B------:R-:W-:-:S04]  /*01a0*/  FSEL R7, R7, 1, !P1 ;  /* 0x3f80000007077808 */ /* 0x000fc80004800000 */
[----:B------:R-:W-:Y:S01]  /*01b0*/  LOP3.LUT R4, R7, 0x80000000, R4, 0xf8, !PT ;  /* 0x8000000007047812 */ /* 0x000fe200078ef804 */
[----:B------:R-:W-:Y:S06]  /*01c0*/  BRA `(.L_x_4) ;  /* 0x00000000001c7947 */ /* 0x000fec0003800000 */
.L_x_3:
[----:B------:R-:W-:Y:S01]  /*01d0*/  MOV R0, 0x3c80f082 ;  /* 0x3c80f08200007802 */ /* 0x000fe20000000f00 */
[----:B------:R-:W-:-:S04]  /*01e0*/  FMUL R7, R4, R4 ;  /* 0x0000000404077220 */ /* 0x000fc80000400000 */
[----:B------:R-:W-:-:S04]  /*01f0*/  FFMA.FTZ R0, R7, R0, -0.052303962409496307373 ;  /* 0xbd563cae07007423 */ /* 0x000fc80000010000 */
[----:B------:R-:W-:-:S04]  /*0200*/  FFMA.FTZ R0, R7, R0, 0.1331529766321182251 ;  /* 0x3e08594107007423 */ /* 0x000fc80000010000 */
[----:B------:R-:W-:-:S04]  /*0210*/  FFMA.FTZ R0, R7, R0, -0.33332768082618713379 ;  /* 0xbeaaa9ed07007423 */ /* 0x000fc80000010000 */
[----:B------:R-:W-:-:S04]  /*0220*/  FFMA.FTZ R7, R7, R0, RZ ;  /* 0x0000000007077223 */ /* 0x000fc800000100ff */
[----:B------:R-:W-:-:S07]  /*0230*/  FFMA.FTZ R4, R7, R4, R4 ;  /* 0x0000000407047223 */ /* 0x000fce0000010004 */
.L_x_4:
[----:B------:R-:W-:Y:S05]  /*0240*/  BSYNC B0 ;  /* 0x0000000000007941 */ /* 0x000fea0003800000 */
.L_x_2:
[----:B------:R-:W-:Y:S01]  /*0250*/  FADD.FTZ R8, |R5|, -RZ ;  /* 0x800000ff05087221 */ /* 0x000fe20000010200 */
        /* <DEDUP_REMOVED lines=13> */
.L_x_6:
[----:B------:R-:W-:Y:S01]  /*0330*/  MOV R0, 0x3c80f082 ;  /* 0x3c80f08200007802 */ /* 0x000fe20000000f00 */
[----:B------:R-:W-:-:S04]  /*0340*/  FMUL R7, R5, R5 ;  /* 0x0000000505077220 */ /* 0x000fc80000400000 */
[----:B------:R-:W-:-:S04]  /*0350*/  FFMA.FTZ R0, R7, R0, -0.052303962409496307373 ;  /* 0xbd563cae07007423 */ /* 0x000fc80000010000 */
[----:B------:R-:W-:-:S04]  /*0360*/  FFMA.FTZ R0, R7, R0, 0.1331529766321182251 ;  /* 0x3e08594107007423 */ /* 0x000fc80000010000 */
[----:B------:R-:W-:-:S04]  /*0370*/  FFMA.FTZ R0, R7, R0, -0.33332768082618713379 ;  /* 0xbeaaa9ed07007423 */ /* 0x000fc80000010000 */
[----:B------:R-:W-:-:S04]  /*0380*/  FFMA.FTZ R0, R7, R0, RZ ;  /* 0x0000000007007223 */ /* 0x000fc800000100ff */
[----:B------:R-:W-:-:S07]  /*0390*/  FFMA.FTZ R5, R0, R5, R5 ;  /* 0x0000000500057223 */ /* 0x000fce0000010005 */
.L_x_7:
[----:B------:R-:W-:Y:S05]  /*03a0*/  BSYNC B0 ;  /* 0x0000000000007941 */ /* 0x000fea0003800000 */
.L_x_5:
[----:B------:R-:W-:Y:S05]  /*03b0*/  @P0 EXIT ;  /* 0x000000000000094d */ /* 0x000fea0003800000 */
[----:B------:R-:W-:Y:S01]  /*03c0*/  STG.E.64 desc[UR4][R2.64], R4 ;  /* 0x0000000402007986 */ /* 0x000fe2000c101b04 */
[----:B------:R-:W-:Y:S05]  /*03d0*/  EXIT ;  /* 0x000000000000794d */ /* 0x000fea0003800000 */
.L_x_8:
[----:B------:R-:W-:-:S00]  /*03e0*/  BRA `(.L_x_8) ;  /* 0xfffffffc00fc7947 */ /* 0x000fc0000383ffff */
[----:B------:R-:W-:-:S00]  /*03f0*/  NOP ;  /* 0x0000000000007918 */ /* 0x000fc00000000000 */
        /* <DEDUP_REMOVED lines=8> */
.L_x_9:


//--------------------- .nv.global.init           --------------------------
	.section	.nv.global.init,"aw",@progbits
.nv.global.init:
	.type		_$_str,@object
	.size		_$_str,(.L_0 - _$_str)
_$_str:
        /*0000*/ 	.byte	0x5f, 0x5f, 0x43, 0x55, 0x44, 0x41, 0x5f, 0x46, 0x54, 0x5a, 0x00
.L_0:


//--------------------- .nv.constant0.triton_poi_fused_tanh_0 --------------------------
	.section	.nv.constant0.triton_poi_fused_tanh_0,"a",@progbits
	.sectionflags	@""
	.align	4
.nv.constant0.triton_poi_fused_tanh_0:
	.zero		540
